//
// Generated by NVIDIA NVVM Compiler
//
// Compiler Build ID: CL-36424714
// Cuda compilation tools, release 13.0, V13.0.88
// Based on NVVM 20.0.0
//

.version 9.0
.target sm_100
.address_size 64

	// .globl	_Z16myKernelThatAddsPiS_S_i
.extern .func  (.param .b32 func_retval0) vprintf
(
	.param .b64 vprintf_param_0,
	.param .b64 vprintf_param_1
)
;
.global .align 1 .b8 $str[11] = {97, 100, 100, 105, 110, 103, 46, 46, 46, 10};
.global .align 1 .b8 $str$1[14] = {100, 111, 110, 101, 32, 97, 100, 100, 105, 110, 103, 33, 10};

.visible .entry _Z16myKernelThatAddsPiS_S_i(
	.param .u64 .ptr .align 1 _Z16myKernelThatAddsPiS_S_i_param_0,
	.param .u64 .ptr .align 1 _Z16myKernelThatAddsPiS_S_i_param_1,
	.param .u64 .ptr .align 1 _Z16myKernelThatAddsPiS_S_i_param_2,
	.param .u32 _Z16myKernelThatAddsPiS_S_i_param_3
)
{
	.reg .pred 	%p<2>;
	.reg .b32 	%r<13>;
	.reg .b64 	%rd<15>;

	ld.param.u64 	%rd1, [_Z16myKernelThatAddsPiS_S_i_param_0];
	ld.param.u64 	%rd2, [_Z16myKernelThatAddsPiS_S_i_param_1];
	ld.param.u64 	%rd3, [_Z16myKernelThatAddsPiS_S_i_param_2];
	ld.param.u32 	%r2, [_Z16myKernelThatAddsPiS_S_i_param_3];
	mov.u64 	%rd4, $str;
	cvta.global.u64 	%rd5, %rd4;
	{ // callseq 0, 0
	.param .b64 param0;
	st.param.b64 	[param0], %rd5;
	.param .b64 param1;
	st.param.b64 	[param1], 0;
	.param .b32 retval0;
	call.uni (retval0), 
	vprintf, 
	(
	param0, 
	param1
	);
	ld.param.b32 	%r3, [retval0];
	} // callseq 0
	mov.u32 	%r5, %tid.x;
	mov.u32 	%r6, %ctaid.x;
	mov.u32 	%r7, %ntid.x;
	mad.lo.s32 	%r1, %r6, %r7, %r5;
	setp.ge.s32 	%p1, %r1, %r2;
	@%p1 bra 	$L__BB0_2;
	cvta.to.global.u64 	%rd6, %rd1;
	cvta.to.global.u64 	%rd7, %rd2;
	cvta.to.global.u64 	%rd8, %rd3;
	mul.wide.s32 	%rd9, %r1, 4;
	add.s64 	%rd10, %rd6, %rd9;
	ld.global.u32 	%r8, [%rd10];
	add.s64 	%rd11, %rd7, %rd9;
	ld.global.u32 	%r9, [%rd11];
	add.s32 	%r10, %r9, %r8;
	add.s64 	%rd12, %rd8, %rd9;
	st.global.u32 	[%rd12], %r10;
$L__BB0_2:
	mov.u64 	%rd13, $str$1;
	cvta.global.u64 	%rd14, %rd13;
	{ // callseq 1, 0
	.param .b64 param0;
	st.param.b64 	[param0], %rd14;
	.param .b64 param1;
	st.param.b64 	[param1], 0;
	.param .b32 retval0;
	call.uni (retval0), 
	vprintf, 
	(
	param0, 
	param1
	);
	ld.param.b32 	%r11, [retval0];
	} // callseq 1
	ret;

}


// ===== COMPILED SASS (sm_100) =====

	.target	sm_100

	.elftype	@"ET_EXEC"


//--------------------- .note.nv.tkinfo           --------------------------
	.section	.note.nv.tkinfo,"",@"SHT_NOTE"
	.sectionflags	@"SHF_NOTE_NV_TKINFO"
	.tkinfo
        /*0018*/ 	.word	0x00000002
        /*0030*/ 	.string	""
        /*0030*/ 	.string	"ptxas"
        /*0030*/ 	.string	"Cuda compilation tools, release 13.0, V13.0.88"
        /*0030*/ 	.string	"Build cuda_13.0.r13.0/compiler.36424714_0"
        /*0030*/ 	.string	"-arch sm_100 -m 64 "



//--------------------- .note.nv.cuinfo           --------------------------
	.section	.note.nv.cuinfo,"",@"SHT_NOTE"
	.sectionflags	@"SHF_NOTE_NV_CUINFO"
        /*0018*/ 	.short	0x0002
        /*001a*/ 	.short	0x0064
        /*001c*/ 	.short	0x0082
	.zero		2


//--------------------- .nv.info                  --------------------------
	.section	.nv.info,"",@"SHT_CUDA_INFO"
	.align	4


	//----- nvinfo : EIATTR_REGCOUNT
	.align		4
        /*0000*/ 	.byte	0x04, 0x2f
        /*0002*/ 	.short	(.L_3 - .L_2)
	.align		4
.L_2:
        /*0004*/ 	.word	index@(_Z16myKernelThatAddsPiS_S_i)
        /*0008*/ 	.word	0x00000018


	//----- nvinfo : EIATTR_FRAME_SIZE
	.align		4
.L_3:
        /*000c*/ 	.byte	0x04, 0x11
        /*000e*/ 	.short	(.L_5 - .L_4)
	.align		4
.L_4:
        /*0010*/ 	.word	index@(_Z16myKernelThatAddsPiS_S_i)
        /*0014*/ 	.word	0x00000000


	//----- nvinfo : EIATTR_MIN_STACK_SIZE
	.align		4
.L_5:
        /*0018*/ 	.byte	0x04, 0x12
        /*001a*/ 	.short	(.L_7 - .L_6)
	.align		4
.L_6:
        /*001c*/ 	.word	index@(_Z16myKernelThatAddsPiS_S_i)
        /*0020*/ 	.word	0x00000000
.L_7:


//--------------------- .nv.compat                --------------------------
	.section	.nv.compat,"",@"SHT_CUDA_COMPAT_INFO"
	.align	4
        /*0000*/ 	.byte	0x02, 0x09, 0x00, 0x00, 0x02, 0x02, 0x01, 0x00, 0x02, 0x05, 0x05, 0x00, 0x03, 0x07, 0x01, 0x01
        /*0010*/ 	.byte	0x02, 0x03, 0x00, 0x00, 0x02, 0x06, 0x01, 0x00, 0x04, 0x0b, 0x08, 0x00, 0x09, 0x00, 0x00, 0x00
        /*0020*/ 	.byte	0x00, 0x00, 0x00, 0x00


//--------------------- .nv.info._Z16myKernelThatAddsPiS_S_i --------------------------
	.section	.nv.info._Z16myKernelThatAddsPiS_S_i,"",@"SHT_CUDA_INFO"
	.sectionflags	@""
	.align	4


	//----- nvinfo : EIATTR_CUDA_API_VERSION
	.align		4
        /*0000*/ 	.byte	0x04, 0x37
        /*0002*/ 	.short	(.L_9 - .L_8)
.L_8:
        /*0004*/ 	.word	0x00000082


	//----- nvinfo : EIATTR_KPARAM_INFO
	.align		4
.L_9:
        /*0008*/ 	.byte	0x04, 0x17
        /*000a*/ 	.short	(.L_11 - .L_10)
.L_10:
        /*000c*/ 	.word	0x00000000
        /*0010*/ 	.short	0x0003
        /*0012*/ 	.short	0x0018
        /*0014*/ 	.byte	0x00, 0xf0, 0x11, 0x00


	//----- nvinfo : EIATTR_KPARAM_INFO
	.align		4
.L_11:
        /*0018*/ 	.byte	0x04, 0x17
        /*001a*/ 	.short	(.L_13 - .L_12)
.L_12:
        /*001c*/ 	.word	0x00000000
        /*0020*/ 	.short	0x0002
        /*0022*/ 	.short	0x0010
        /*0024*/ 	.byte	0x00, 0xf5, 0x21, 0x00


	//----- nvinfo : EIATTR_KPARAM_INFO
	.align		4
.L_13:
        /*0028*/ 	.byte	0x04, 0x17
        /*002a*/ 	.short	(.L_15 - .L_14)
.L_14:
        /*002c*/ 	.word	0x00000000
        /*0030*/ 	.short	0x0001
        /*0032*/ 	.short	0x0008
        /*0034*/ 	.byte	0x00, 0xf5, 0x21, 0x00


	//----- nvinfo : EIATTR_KPARAM_INFO
	.align		4
.L_15:
        /*0038*/ 	.byte	0x04, 0x17
        /*003a*/ 	.short	(.L_17 - .L_16)
.L_16:
        /*003c*/ 	.word	0x00000000
        /*0040*/ 	.short	0x0000
        /*0042*/ 	.short	0x0000
        /*0044*/ 	.byte	0x00, 0xf5, 0x21, 0x00


	//----- nvinfo : EIATTR_SPARSE_MMA_MASK
	.align		4
.L_17:
        /*0048*/ 	.byte	0x03, 0x50
        /*004a*/ 	.short	0x0000


	//----- nvinfo : EIATTR_MAXREG_COUNT
	.align		4
        /*004c*/ 	.byte	0x03, 0x1b
        /*004e*/ 	.short	0x00ff


	//----- nvinfo : EIATTR_EXTERNS
	.align		4
        /*0050*/ 	.byte	0x04, 0x0f
        /*0052*/ 	.short	(.L_19 - .L_18)


	//   ....[0]....
	.align		4
.L_18:
        /*0054*/ 	.word	index@(vprintf)


	//----- nvinfo : EIATTR_MERCURY_ISA_VERSION
	.align		4
.L_19:
        /*0058*/ 	.byte	0x03, 0x5f
        /*005a*/ 	.short	0x0101


	//----- nvinfo : EIATTR_VRC_CTA_INIT_COUNT
	.align		4
        /*005c*/ 	.byte	0x02, 0x4a
	.zero		1
	.zero		1


	//----- nvinfo : EIATTR_SYSCALL_OFFSETS
	.align		4
        /*0060*/ 	.byte	0x04, 0x46
        /*0062*/ 	.short	(.L_21 - .L_20)


	//   ....[0]....
.L_20:
        /*0064*/ 	.word	0x00000080


	//   ....[1]....
        /*0068*/ 	.word	0x00000210


	//----- nvinfo : EIATTR_EXIT_INSTR_OFFSETS
	.align		4
.L_21:
        /*006c*/ 	.byte	0x04, 0x1c
        /*006e*/ 	.short	(.L_23 - .L_22)


	//   ....[0]....
.L_22:
        /*0070*/ 	.word	0x00000220


	//----- nvinfo : EIATTR_CBANK_PARAM_SIZE
	.align		4
.L_23:
        /*0074*/ 	.byte	0x03, 0x19
        /*0076*/ 	.short	0x001c


	//----- nvinfo : EIATTR_PARAM_CBANK
	.align		4
        /*0078*/ 	.byte	0x04, 0x0a
        /*007a*/ 	.short	(.L_25 - .L_24)
	.align		4
.L_24:
        /*007c*/ 	.word	index@(.nv.constant0._Z16myKernelThatAddsPiS_S_i)
        /*0080*/ 	.short	0x0380
        /*0082*/ 	.short	0x001c


	//----- nvinfo : EIATTR_SW_WAR
	.align		4
.L_25:
        /*0084*/ 	.byte	0x04, 0x36
        /*0086*/ 	.short	(.L_27 - .L_26)
.L_26:
        /*0088*/ 	.word	0x00000008
.L_27:


//--------------------- .nv.callgraph             --------------------------
	.section	.nv.callgraph,"",@"SHT_CUDA_CALLGRAPH"
	.align	4
	.sectionentsize	8
	.align		4
        /*0000*/ 	.word	0x00000000
	.align		4
        /*0004*/ 	.word	0xffffffff
	.align		4
        /*0008*/ 	.word	index@(_Z16myKernelThatAddsPiS_S_i)
	.align		4
        /*000c*/ 	.word	index@(vprintf)
	.align		4
        /*0010*/ 	.word	0x00000000
	.align		4
        /*0014*/ 	.word	0xfffffffe
	.align		4
        /*0018*/ 	.word	0x00000000
	.align		4
        /*001c*/ 	.word	0xfffffffd
	.align		4
        /*0020*/ 	.word	0x00000000
	.align		4
        /*0024*/ 	.word	0xfffffffc


//--------------------- .nv.constant4             --------------------------
	.section	.nv.constant4,"a",@progbits
	.align	8
	.align		8
.nv.constant4:
        /*0000*/ 	.dword	vprintf
	.align		8
        /*0008*/ 	.dword	$str
	.align		8
        /*0010*/ 	.dword	$str$1


//--------------------- .text._Z16myKernelThatAddsPiS_S_i --------------------------
	.section	.text._Z16myKernelThatAddsPiS_S_i,"ax",@progbits
	.align	128
        .global         _Z16myKernelThatAddsPiS_S_i
        .type           _Z16myKernelThatAddsPiS_S_i,@function
        .size           _Z16myKernelThatAddsPiS_S_i,(.L_x_3 - _Z16myKernelThatAddsPiS_S_i)
        .other          _Z16myKernelThatAddsPiS_S_i,@"STO_CUDA_ENTRY STV_DEFAULT"
_Z16myKernelThatAddsPiS_S_i:
.text._Z16myKernelThatAddsPiS_S_i:
[----:B------:R-:W0:Y:S01]  /*0000*/  LDC R1, c[0x0][0x37c] ;  /* 0x0000df00ff017b82 */ /* 0x000e220000000800 */
[----:B------:R-:W-:Y:S01]  /*0010*/  MOV R0, 0x0 ;  /* 0x0000000000007802 */ /* 0x000fe20000000f00 */
[----:B------:R-:W1:Y:S01]  /*0020*/  LDCU.64 UR4, c[0x4][0x8] ;  /* 0x01000100ff0477ac */ /* 0x000e620008000a00 */
[----:B------:R-:W-:-:S05]  /*0030*/  CS2R R6, SRZ ;  /* 0x0000000000067805 */ /* 0x000fca000001ff00 */
[----:B------:R2:W3:Y:S01]  /*0040*/  LDC.64 R2, c[0x4][R0] ;  /* 0x0100000000027b82 */ /* 0x0004e20000000a00 */
[----:B-1----:R-:W-:Y:S02]  /*0050*/  IMAD.U32 R4, RZ, RZ, UR4 ;  /* 0x00000004ff047e24 */ /* 0x002fe4000f8e00ff */
[----:B--2---:R-:W-:-:S07]  /*0060*/  IMAD.U32 R5, RZ, RZ, UR5 ;  /* 0x00000005ff057e24 */ /* 0x004fce000f8e00ff */
[----:B------:R-:W-:-:S07]  /*0070*/  LEPC R20, `(.L_x_0) ;  /* 0x000000001014794e */ /* 0x000fce0000000000 */
[----:B0--3--:R-:W-:Y:S05]  /*0080*/  CALL.ABS.NOINC R2 ;  /* 0x0000000002007343 */ /* 0x009fea0003c00000 */
.L_x_0:
[----:B------:R-:W0:Y:S01]  /*0090*/  S2R R5, SR_TID.X ;  /* 0x0000000000057919 */ /* 0x000e220000002100 */
[----:B------:R-:W0:Y:S01]  /*00a0*/  S2UR UR4, SR_CTAID.X ;  /* 0x00000000000479c3 */ /* 0x000e220000002500 */
[----:B------:R-:W1:Y:S07]  /*00b0*/  LDCU UR6, c[0x0][0x398] ;  /* 0x00007300ff0677ac */ /* 0x000e6e0008000800 */
[----:B------:R-:W0:Y:S08]  /*00c0*/  LDC R0, c[0x0][0x360] ;  /* 0x0000d800ff007b82 */ /* 0x000e300000000800 */
[----:B------:R-:W2:Y:S08]  /*00d0*/  LDC.64 R8, c[0x0][0x388] ;  /* 0x0000e200ff087b82 */ /* 0x000eb00000000a00 */
[----:B------:R-:W3:Y:S01]  /*00e0*/  LDC.64 R2, c[0x0][0x380] ;  /* 0x0000e000ff027b82 */ /* 0x000ee20000000a00 */
[----:B0-----:R-:W-:Y:S01]  /*00f0*/  IMAD R5, R0, UR4, R5 ;  /* 0x0000000400057c24 */ /* 0x001fe2000f8e0205 */
[----:B------:R-:W0:Y:S04]  /*0100*/  LDCU.64 UR4, c[0x0][0x358] ;  /* 0x00006b00ff0477ac */ /* 0x000e280008000a00 */
[----:B-1----:R-:W-:Y:S01]  /*0110*/  ISETP.GE.AND P0, PT, R5, UR6, PT ;  /* 0x0000000605007c0c */ /* 0x002fe2000bf06270 */
[----:B------:R-:W1:-:S12]  /*0120*/  LDCU.64 UR6, c[0x4][0x10] ;  /* 0x01000200ff0677ac */ /* 0x000e580008000a00 */
[C---:B--2---:R-:W-:Y:S01]  /*0130*/  @!P0 IMAD.WIDE R8, R5.reuse, 0x4, R8 ;  /* 0x0000000405088825 */ /* 0x044fe200078e0208 */
[----:B------:R-:W2:Y:S03]  /*0140*/  @!P0 LDC.64 R10, c[0x0][0x390] ;  /* 0x0000e400ff0a8b82 */ /* 0x000ea60000000a00 */
[----:B---3--:R-:W-:Y:S02]  /*0150*/  @!P0 IMAD.WIDE R2, R5, 0x4, R2 ;  /* 0x0000000405028825 */ /* 0x008fe400078e0202 */
[----:B0-----:R-:W3:Y:S04]  /*0160*/  @!P0 LDG.E R9, desc[UR4][R8.64] ;  /* 0x0000000408098981 */ /* 0x001ee8000c1e1900 */
[----:B------:R-:W3:Y:S01]  /*0170*/  @!P0 LDG.E R0, desc[UR4][R2.64] ;  /* 0x0000000402008981 */ /* 0x000ee2000c1e1900 */
[----:B------:R-:W-:-:S06]  /*0180*/  MOV R12, 0x0 ;  /* 0x00000000000c7802 */ /* 0x000fcc0000000f00 */
[----:B------:R-:W0:Y:S01]  /*0190*/  LDC.64 R12, c[0x4][R12] ;  /* 0x010000000c0c7b82 */ /* 0x000e220000000a00 */
[----:B--2---:R-:W-:Y:S01]  /*01a0*/  @!P0 IMAD.WIDE R10, R5, 0x4, R10 ;  /* 0x00000004050a8825 */ /* 0x004fe200078e020a */
[----:B-1----:R-:W-:Y:S02]  /*01b0*/  MOV R5, UR7 ;  /* 0x0000000700057c02 */ /* 0x002fe40008000f00 */
[----:B------:R-:W-:Y:S01]  /*01c0*/  CS2R R6, SRZ ;  /* 0x0000000000067805 */ /* 0x000fe2000001ff00 */
[----:B------:R-:W-:Y:S01]  /*01d0*/  IMAD.U32 R4, RZ, RZ, UR6 ;  /* 0x00000006ff047e24 */ /* 0x000fe2000f8e00ff */
[----:B---3--:R-:W-:-:S05]  /*01e0*/  @!P0 IADD3 R0, PT, PT, R0, R9, RZ ;  /* 0x0000000900008210 */ /* 0x008fca0007ffe0ff */
[----:B0-----:R1:W-:Y:S02]  /*01f0*/  @!P0 STG.E desc[UR4][R10.64], R0 ;  /* 0x000000000a008986 */ /* 0x0013e4000c101904 */
[----:B------:R-:W-:-:S07]  /*0200*/  LEPC R20, `(.L_x_1) ;  /* 0x000000001014794e */ /* 0x000fce0000000000 */
[----:B-1----:R-:W-:Y:S05]  /*0210*/  CALL.ABS.NOINC R12 ;  /* 0x000000000c007343 */ /* 0x002fea0003c00000 */
.L_x_1:
[----:B------:R-:W-:Y:S05]  /*0220*/  EXIT ;  /* 0x000000000000794d */ /* 0x000fea0003800000 */
.L_x_2:
[----:B------:R-:W-:-:S00]  /*0230*/  BRA `(.L_x_2) ;  /* 0xfffffffc00fc7947 */ /* 0x000fc0000383ffff */
[----:B------:R-:W-:-:S00]  /*0240*/  NOP ;  /* 0x0000000000007918 */ /* 0x000fc00000000000 */
        /* <DEDUP_REMOVED lines=11> */
.L_x_3:


//--------------------- .nv.global.init           --------------------------
	.section	.nv.global.init,"aw",@progbits
.nv.global.init:
	.type		$str,@object
	.size		$str,($str$1 - $str)
$str:
        /*0000*/ 	.byte	0x61, 0x64, 0x64, 0x69, 0x6e, 0x67, 0x2e, 0x2e, 0x2e, 0x0a, 0x00
	.type		$str$1,@object
	.size		$str$1,(.L_1 - $str$1)
$str$1:
        /*000b*/ 	.byte	0x64, 0x6f, 0x6e, 0x65, 0x20, 0x61, 0x64, 0x64, 0x69, 0x6e, 0x67, 0x21, 0x0a, 0x00
.L_1:


//--------------------- .nv.shared.reserved.0     --------------------------
	.section	.nv.shared.reserved.0,"aw",@nobits
	.weak		__nv_reservedSMEM_offset_0_alias
	.size		__nv_reservedSMEM_offset_0_alias, 0, 64
	.other		__nv_reservedSMEM_offset_0_alias,@"STO_CUDA_RESERVED_SHARED STV_DEFAULT"
__nv_reservedSMEM_offset_0_alias:
	.zero		0
	.zero		64


//--------------------- .nv.constant0._Z16myKernelThatAddsPiS_S_i --------------------------
	.section	.nv.constant0._Z16myKernelThatAddsPiS_S_i,"a",@progbits
	.sectionflags	@""
	.align	4
.nv.constant0._Z16myKernelThatAddsPiS_S_i:
	.zero		924


//--------------------- SYMBOLS --------------------------

	.type		.nv.reservedSmem.offset0,@object
	.size		.nv.reservedSmem.offset0,0x4
	.type		vprintf,@function
